//
// Generated by NVIDIA NVVM Compiler
//
// Compiler Build ID: CL-36424714
// Cuda compilation tools, release 13.0, V13.0.88
// Based on NVVM 20.0.0
//

.version 9.0
.target sm_100
.address_size 64

	// .globl	_Z3mulPiS_S_

.visible .entry _Z3mulPiS_S_(
	.param .u64 .ptr .align 1 _Z3mulPiS_S__param_0,
	.param .u64 .ptr .align 1 _Z3mulPiS_S__param_1,
	.param .u64 .ptr .align 1 _Z3mulPiS_S__param_2
)
{


	ret;

}


// ===== COMPILED SASS (sm_100) =====

	.target	sm_100

	.elftype	@"ET_EXEC"


//--------------------- .note.nv.tkinfo           --------------------------
	.section	.note.nv.tkinfo,"",@"SHT_NOTE"
	.sectionflags	@"SHF_NOTE_NV_TKINFO"
	.tkinfo
        /*0018*/ 	.word	0x00000002
        /*0030*/ 	.string	""
        /*0030*/ 	.string	"ptxas"
        /*0030*/ 	.string	"Cuda compilation tools, release 13.0, V13.0.88"
        /*0030*/ 	.string	"Build cuda_13.0.r13.0/compiler.36424714_0"
        /*0030*/ 	.string	"-arch sm_100 -m 64 "



//--------------------- .note.nv.cuinfo           --------------------------
	.section	.note.nv.cuinfo,"",@"SHT_NOTE"
	.sectionflags	@"SHF_NOTE_NV_CUINFO"
        /*0018*/ 	.short	0x0002
        /*001a*/ 	.short	0x0064
        /*001c*/ 	.short	0x0082
	.zero		2


//--------------------- .nv.info                  --------------------------
	.section	.nv.info,"",@"SHT_CUDA_INFO"
	.align	4


	//----- nvinfo : EIATTR_REGCOUNT
	.align		4
        /*0000*/ 	.byte	0x04, 0x2f
        /*0002*/ 	.short	(.L_1 - .L_0)
	.align		4
.L_0:
        /*0004*/ 	.word	index@(_Z3mulPiS_S_)
        /*0008*/ 	.word	0x00000004


	//----- nvinfo : EIATTR_FRAME_SIZE
	.align		4
.L_1:
        /*000c*/ 	.byte	0x04, 0x11
        /*000e*/ 	.short	(.L_3 - .L_2)
	.align		4
.L_2:
        /*0010*/ 	.word	index@(_Z3mulPiS_S_)
        /*0014*/ 	.word	0x00000000


	//----- nvinfo : EIATTR_MIN_STACK_SIZE
	.align		4
.L_3:
        /*0018*/ 	.byte	0x04, 0x12
        /*001a*/ 	.short	(.L_5 - .L_4)
	.align		4
.L_4:
        /*001c*/ 	.word	index@(_Z3mulPiS_S_)
        /*0020*/ 	.word	0x00000000
.L_5:


//--------------------- .nv.compat                --------------------------
	.section	.nv.compat,"",@"SHT_CUDA_COMPAT_INFO"
	.align	4
        /*0000*/ 	.byte	0x02, 0x09, 0x00, 0x00, 0x02, 0x02, 0x01, 0x00, 0x02, 0x05, 0x05, 0x00, 0x03, 0x07, 0x01, 0x01
        /*0010*/ 	.byte	0x02, 0x03, 0x00, 0x00, 0x02, 0x06, 0x01, 0x00, 0x04, 0x0b, 0x08, 0x00, 0x09, 0x00, 0x00, 0x00
        /*0020*/ 	.byte	0x00, 0x00, 0x00, 0x00


//--------------------- .nv.info._Z3mulPiS_S_     --------------------------
	.section	.nv.info._Z3mulPiS_S_,"",@"SHT_CUDA_INFO"
	.sectionflags	@""
	.align	4


	//----- nvinfo : EIATTR_CUDA_API_VERSION
	.align		4
        /*0000*/ 	.byte	0x04, 0x37
        /*0002*/ 	.short	(.L_7 - .L_6)
.L_6:
        /*0004*/ 	.word	0x00000082


	//----- nvinfo : EIATTR_KPARAM_INFO
	.align		4
.L_7:
        /*0008*/ 	.byte	0x04, 0x17
        /*000a*/ 	.short	(.L_9 - .L_8)
.L_8:
        /*000c*/ 	.word	0x00000000
        /*0010*/ 	.short	0x0002
        /*0012*/ 	.short	0x0010
        /*0014*/ 	.byte	0x00, 0xf5, 0x21, 0x00


	//----- nvinfo : EIATTR_KPARAM_INFO
	.align		4
.L_9:
        /*0018*/ 	.byte	0x04, 0x17
        /*001a*/ 	.short	(.L_11 - .L_10)
.L_10:
        /*001c*/ 	.word	0x00000000
        /*0020*/ 	.short	0x0001
        /*0022*/ 	.short	0x0008
        /*0024*/ 	.byte	0x00, 0xf5, 0x21, 0x00


	//----- nvinfo : EIATTR_KPARAM_INFO
	.align		4
.L_11:
        /*0028*/ 	.byte	0x04, 0x17
        /*002a*/ 	.short	(.L_13 - .L_12)
.L_12:
        /*002c*/ 	.word	0x00000000
        /*0030*/ 	.short	0x0000
        /*0032*/ 	.short	0x0000
        /*0034*/ 	.byte	0x00, 0xf5, 0x21, 0x00


	//----- nvinfo : EIATTR_SPARSE_MMA_MASK
	.align		4
.L_13:
        /*0038*/ 	.byte	0x03, 0x50
        /*003a*/ 	.short	0x0000


	//----- nvinfo : EIATTR_MAXREG_COUNT
	.align		4
        /*003c*/ 	.byte	0x03, 0x1b
        /*003e*/ 	.short	0x00ff


	//----- nvinfo : EIATTR_MERCURY_ISA_VERSION
	.align		4
        /*0040*/ 	.byte	0x03, 0x5f
        /*0042*/ 	.short	0x0101


	//----- nvinfo : EIATTR_VRC_CTA_INIT_COUNT
	.align		4
        /*0044*/ 	.byte	0x02, 0x4a
	.zero		1
	.zero		1


	//----- nvinfo : EIATTR_EXIT_INSTR_OFFSETS
	.align		4
        /*0048*/ 	.byte	0x04, 0x1c
        /*004a*/ 	.short	(.L_15 - .L_14)


	//   ....[0]....
.L_14:
        /*004c*/ 	.word	0x00000010


	//----- nvinfo : EIATTR_CBANK_PARAM_SIZE
	.align		4
.L_15:
        /*0050*/ 	.byte	0x03, 0x19
        /*0052*/ 	.short	0x0018


	//----- nvinfo : EIATTR_PARAM_CBANK
	.align		4
        /*0054*/ 	.byte	0x04, 0x0a
        /*0056*/ 	.short	(.L_17 - .L_16)
	.align		4
.L_16:
        /*0058*/ 	.word	index@(.nv.constant0._Z3mulPiS_S_)
        /*005c*/ 	.short	0x0380
        /*005e*/ 	.short	0x0018


	//----- nvinfo : EIATTR_SW_WAR
	.align		4
.L_17:
        /*0060*/ 	.byte	0x04, 0x36
        /*0062*/ 	.short	(.L_19 - .L_18)
.L_18:
        /*0064*/ 	.word	0x00000008
.L_19:


//--------------------- .nv.callgraph             --------------------------
	.section	.nv.callgraph,"",@"SHT_CUDA_CALLGRAPH"
	.align	4
	.sectionentsize	8
	.align		4
        /*0000*/ 	.word	0x00000000
	.align		4
        /*0004*/ 	.word	0xffffffff
	.align		4
        /*0008*/ 	.word	0x00000000
	.align		4
        /*000c*/ 	.word	0xfffffffe
	.align		4
        /*0010*/ 	.word	0x00000000
	.align		4
        /*0014*/ 	.word	0xfffffffd
	.align		4
        /*0018*/ 	.word	0x00000000
	.align		4
        /*001c*/ 	.word	0xfffffffc


//--------------------- .text._Z3mulPiS_S_        --------------------------
	.section	.text._Z3mulPiS_S_,"ax",@progbits
	.align	128
        .global         _Z3mulPiS_S_
        .type           _Z3mulPiS_S_,@function
        .size           _Z3mulPiS_S_,(.L_x_1 - _Z3mulPiS_S_)
        .other          _Z3mulPiS_S_,@"STO_CUDA_ENTRY STV_DEFAULT"
_Z3mulPiS_S_:
.text._Z3mulPiS_S_:
[----:B------:R-:W-:Y:S01]  /*0000*/  LDC R1, c[0x0][0x37c] ;  /* 0x0000df00ff017b82 */ /* 0x000fe20000000800 */
[----:B------:R-:W-:Y:S05]  /*0010*/  EXIT ;  /* 0x000000000000794d */ /* 0x000fea0003800000 */
.L_x_0:
[----:B------:R-:W-:-:S00]  /*0020*/  BRA `(.L_x_0) ;  /* 0xfffffffc00fc7947 */ /* 0x000fc0000383ffff */
[----:B------:R-:W-:-:S00]  /*0030*/  NOP ;  /* 0x0000000000007918 */ /* 0x000fc00000000000 */
        /* <DEDUP_REMOVED lines=12> */
.L_x_1:


//--------------------- .nv.shared.reserved.0     --------------------------
	.section	.nv.shared.reserved.0,"aw",@nobits
	.weak		__nv_reservedSMEM_offset_0_alias
	.size		__nv_reservedSMEM_offset_0_alias, 0, 64
	.other		__nv_reservedSMEM_offset_0_alias,@"STO_CUDA_RESERVED_SHARED STV_DEFAULT"
__nv_reservedSMEM_offset_0_alias:
	.zero		0
	.zero		64


//--------------------- .nv.constant0._Z3mulPiS_S_ --------------------------
	.section	.nv.constant0._Z3mulPiS_S_,"a",@progbits
	.sectionflags	@""
	.align	4
.nv.constant0._Z3mulPiS_S_:
	.zero		920


//--------------------- SYMBOLS --------------------------

	.type		.nv.reservedSmem.offset0,@object
	.size		.nv.reservedSmem.offset0,0x4
